	.target	sm_90a

	.elftype	@"ET_EXEC"


//--------------------- .note.nv.tkinfo           --------------------------
	.section	.note.nv.tkinfo,"",@"SHT_NOTE"
	.sectionflags	@"SHF_NOTE_NV_TKINFO"
	.tkinfo
        /*0018*/ 	.word	0x00000002
        /*0030*/ 	.string	""
        /*0030*/ 	.string	"ptxas"
        /*0030*/ 	.string	"Cuda compilation tools, release 13.0, V13.0.88"
        /*0030*/ 	.string	"Build cuda_13.0.r13.0/compiler.36424714_0"
        /*0030*/ 	.string	"-v  -suppress-debug-info  -lineinfo  -arch sm_90a "



//--------------------- .note.nv.cuinfo           --------------------------
	.section	.note.nv.cuinfo,"",@"SHT_NOTE"
	.sectionflags	@"SHF_NOTE_NV_CUINFO"
        /*0018*/ 	.short	0x0002
        /*001a*/ 	.short	0x005a
        /*001c*/ 	.short	0x0082
	.zero		2


//--------------------- .nv.info                  --------------------------
	.section	.nv.info,"",@"SHT_CUDA_INFO"
	.align	4


	//----- nvinfo : EIATTR_REGCOUNT
	.align		4
        /*0000*/ 	.byte	0x04, 0x2f
        /*0002*/ 	.short	(.L_1 - .L_0)
	.align		4
.L_0:
        /*0004*/ 	.word	index@(gluon_mma)
        /*0008*/ 	.word	0x00000040


	//----- nvinfo : EIATTR_FRAME_SIZE
	.align		4
.L_1:
        /*000c*/ 	.byte	0x04, 0x11
        /*000e*/ 	.short	(.L_3 - .L_2)
	.align		4
.L_2:
        /*0010*/ 	.word	index@(gluon_mma)
        /*0014*/ 	.word	0x00000000


	//----- nvinfo : EIATTR_MIN_STACK_SIZE
	.align		4
.L_3:
        /*0018*/ 	.byte	0x04, 0x12
        /*001a*/ 	.short	(.L_5 - .L_4)
	.align		4
.L_4:
        /*001c*/ 	.word	index@(gluon_mma)
        /*0020*/ 	.word	0x00000000
.L_5:


//--------------------- .nv.compat                --------------------------
	.section	.nv.compat,"",@"SHT_CUDA_COMPAT_INFO"
	.align	4
        /*0000*/ 	.byte	0x02, 0x09, 0x01, 0x00, 0x02, 0x02, 0x04, 0x00, 0x02, 0x05, 0x05, 0x00, 0x03, 0x07, 0x01, 0x01
        /*0010*/ 	.byte	0x02, 0x03, 0x00, 0x00, 0x02, 0x06, 0x01, 0x00, 0x04, 0x0b, 0x08, 0x00, 0x00, 0x00, 0x00, 0x00
        /*0020*/ 	.byte	0x00, 0x00, 0x00, 0x00


//--------------------- .nv.info.gluon_mma        --------------------------
	.section	.nv.info.gluon_mma,"",@"SHT_CUDA_INFO"
	.sectionflags	@""
	.align	4


	//----- nvinfo : EIATTR_CUDA_API_VERSION
	.align		4
        /*0000*/ 	.byte	0x04, 0x37
        /*0002*/ 	.short	(.L_7 - .L_6)
.L_6:
        /*0004*/ 	.word	0x00000082


	//----- nvinfo : EIATTR_KPARAM_INFO
	.align		4
.L_7:
        /*0008*/ 	.byte	0x04, 0x17
        /*000a*/ 	.short	(.L_9 - .L_8)
.L_8:
        /*000c*/ 	.word	0x00000000
        /*0010*/ 	.short	0x0004
        /*0012*/ 	.short	0x0020
        /*0014*/ 	.byte	0x00, 0xf4, 0x21, 0x00


	//----- nvinfo : EIATTR_KPARAM_INFO
	.align		4
.L_9:
        /*0018*/ 	.byte	0x04, 0x17
        /*001a*/ 	.short	(.L_11 - .L_10)
.L_10:
        /*001c*/ 	.word	0x00000000
        /*0020*/ 	.short	0x0003
        /*0022*/ 	.short	0x0018
        /*0024*/ 	.byte	0x00, 0xf4, 0x21, 0x00


	//----- nvinfo : EIATTR_KPARAM_INFO
	.align		4
.L_11:
        /*0028*/ 	.byte	0x04, 0x17
        /*002a*/ 	.short	(.L_13 - .L_12)
.L_12:
        /*002c*/ 	.word	0x00000000
        /*0030*/ 	.short	0x0002
        /*0032*/ 	.short	0x0010
        /*0034*/ 	.byte	0x00, 0xf4, 0x21, 0x00


	//----- nvinfo : EIATTR_KPARAM_INFO
	.align		4
.L_13:
        /*0038*/ 	.byte	0x04, 0x17
        /*003a*/ 	.short	(.L_15 - .L_14)
.L_14:
        /*003c*/ 	.word	0x00000000
        /*0040*/ 	.short	0x0001
        /*0042*/ 	.short	0x0008
        /*0044*/ 	.byte	0x00, 0xf4, 0x21, 0x00


	//----- nvinfo : EIATTR_KPARAM_INFO
	.align		4
.L_15:
        /*0048*/ 	.byte	0x04, 0x17
        /*004a*/ 	.short	(.L_17 - .L_16)
.L_16:
        /*004c*/ 	.word	0x00000000
        /*0050*/ 	.short	0x0000
        /*0052*/ 	.short	0x0000
        /*0054*/ 	.byte	0x00, 0xf4, 0x21, 0x00


	//----- nvinfo : EIATTR_SPARSE_MMA_MASK
	.align		4
.L_17:
        /*0058*/ 	.byte	0x03, 0x50
        /*005a*/ 	.short	0x0000


	//----- nvinfo : EIATTR_MAXREG_COUNT
	.align		4
        /*005c*/ 	.byte	0x03, 0x1b
        /*005e*/ 	.short	0x00ff


	//----- nvinfo : EIATTR_NUM_BARRIERS
	.align		4
        /*0060*/ 	.byte	0x02, 0x4c
        /*0062*/ 	.byte	0x01
	.zero		1


	//----- nvinfo : EIATTR_MERCURY_ISA_VERSION
	.align		4
        /*0064*/ 	.byte	0x03, 0x5f
        /*0066*/ 	.short	0x0101


	//----- nvinfo : EIATTR_EXIT_INSTR_OFFSETS
	.align		4
        /*0068*/ 	.byte	0x04, 0x1c
        /*006a*/ 	.short	(.L_19 - .L_18)


	//   ....[0]....
.L_18:
        /*006c*/ 	.word	0x00000ea0


	//----- nvinfo : EIATTR_REQNTID
	.align		4
.L_19:
        /*0070*/ 	.byte	0x04, 0x10
        /*0072*/ 	.short	(.L_21 - .L_20)
.L_20:
        /*0074*/ 	.word	0x00000100
        /*0078*/ 	.word	0x00000001
        /*007c*/ 	.word	0x00000001


	//----- nvinfo : EIATTR_CBANK_PARAM_SIZE
	.align		4
.L_21:
        /*0080*/ 	.byte	0x03, 0x19
        /*0082*/ 	.short	0x0028


	//----- nvinfo : EIATTR_PARAM_CBANK
	.align		4
        /*0084*/ 	.byte	0x04, 0x0a
        /*0086*/ 	.short	(.L_23 - .L_22)
	.align		4
.L_22:
        /*0088*/ 	.word	index@(.nv.constant0.gluon_mma)
        /*008c*/ 	.short	0x0210
        /*008e*/ 	.short	0x0028


	//----- nvinfo : EIATTR_SW_WAR
	.align		4
.L_23:
        /*0090*/ 	.byte	0x04, 0x36
        /*0092*/ 	.short	(.L_25 - .L_24)
.L_24:
        /*0094*/ 	.word	0x00000008
.L_25:


//--------------------- .nv.callgraph             --------------------------
	.section	.nv.callgraph,"",@"SHT_CUDA_CALLGRAPH"
	.align	4
	.sectionentsize	8
	.align		4
        /*0000*/ 	.word	0x00000000
	.align		4
        /*0004*/ 	.word	0xffffffff
	.align		4
        /*0008*/ 	.word	0x00000000
	.align		4
        /*000c*/ 	.word	0xfffffffe
	.align		4
        /*0010*/ 	.word	0x00000000
	.align		4
        /*0014*/ 	.word	0xfffffffd
	.align		4
        /*0018*/ 	.word	0x00000000
	.align		4
        /*001c*/ 	.word	0xfffffffc


//--------------------- .text.gluon_mma           --------------------------
	.section	.text.gluon_mma,"ax",@progbits
	.align	128
        .global         gluon_mma
        .type           gluon_mma,@function
        .size           gluon_mma,(.L_x_1 - gluon_mma)
        .other          gluon_mma,@"STO_CUDA_ENTRY STV_DEFAULT"
gluon_mma:
.text.gluon_mma:
[----:B------:R-:W-:Y:S01]  /*0000*/  LDC R1, c[0x0][0x28] ;  /* 0x00000a00ff017b82 */ /* 0x000fe20000000800 */
[----:B------:R-:W0:Y:S07]  /*0010*/  S2R R12, SR_TID.X ;  /* 0x00000000000c7919 */ /* 0x000e2e0000002100 */
[----:B------:R-:W1:Y:S01]  /*0020*/  LDC.64 R10, c[0x0][0x210] ;  /* 0x00008400ff0a7b82 */ /* 0x000e620000000a00 */
[----:B------:R-:W-:-:S07]  /*0030*/  ULDC.64 UR14, c[0x0][0x208] ;  /* 0x00008200000e7ab9 */ /* 0x000fce0000000a00 */
[----:B------:R-:W2:Y:S01]  /*0040*/  LDC.64 R8, c[0x0][0x218] ;  /* 0x00008600ff087b82 */ /* 0x000ea20000000a00 */
[----:B0-----:R-:W-:Y:S02]  /*0050*/  SHF.R.U32.HI R7, RZ, 0x5, R12 ;  /* 0x00000005ff077819 */ /* 0x001fe4000001160c */
[C---:B------:R-:W-:Y:S02]  /*0060*/  LOP3.LUT R60, R12.reuse, 0xe0, RZ, 0xc0, !PT ;  /* 0x000000e00c3c7812 */ /* 0x040fe400078ec0ff */
[----:B------:R-:W-:Y:S02]  /*0070*/  SGXT.U32 R7, R7, 0x3 ;  /* 0x000000030707781a */ /* 0x000fe40000000000 */
[----:B------:R-:W-:Y:S01]  /*0080*/  LOP3.LUT R4, R12, 0x1f, RZ, 0xc0, !PT ;  /* 0x0000001f0c047812 */ /* 0x000fe200078ec0ff */
[----:B------:R-:W-:Y:S01]  /*0090*/  IMAD.SHL.U32 R0, R60, 0x2, RZ ;  /* 0x000000023c007824 */ /* 0x000fe200078e00ff */
[C---:B------:R-:W-:Y:S02]  /*00a0*/  LOP3.LUT R59, R7.reuse, 0x8, RZ, 0xfc, !PT ;  /* 0x00000008073b7812 */ /* 0x040fe400078efcff */
[----:B------:R-:W-:-:S02]  /*00b0*/  LOP3.LUT R23, R7, 0x28, RZ, 0xfc, !PT ;  /* 0x0000002807177812 */ /* 0x000fc400078efcff */
[----:B------:R-:W-:Y:S01]  /*00c0*/  LOP3.LUT R58, R7, 0x10, RZ, 0xfc, !PT ;  /* 0x00000010073a7812 */ /* 0x000fe200078efcff */
[----:B------:R-:W-:Y:S01]  /*00d0*/  IMAD.SHL.U32 R6, R59, 0x20, RZ ;  /* 0x000000203b067824 */ /* 0x000fe200078e00ff */
[----:B------:R-:W-:Y:S01]  /*00e0*/  LOP3.LUT R57, R7, 0x18, RZ, 0xfc, !PT ;  /* 0x0000001807397812 */ /* 0x000fe200078efcff */
[----:B------:R-:W-:Y:S01]  /*00f0*/  IMAD.SHL.U32 R34, R23, 0x20, RZ ;  /* 0x0000002017227824 */ /* 0x000fe200078e00ff */
[C---:B------:R-:W-:Y:S01]  /*0100*/  LOP3.LUT R56, R7.reuse, 0x20, RZ, 0xfc, !PT ;  /* 0x0000002007387812 */ /* 0x040fe200078efcff */
[----:B------:R-:W-:Y:S01]  /*0110*/  IMAD.SHL.U32 R20, R58, 0x20, RZ ;  /* 0x000000203a147824 */ /* 0x000fe200078e00ff */
[----:B------:R-:W-:Y:S01]  /*0120*/  LOP3.LUT R22, R7, 0x30, RZ, 0xfc, !PT ;  /* 0x0000003007167812 */ /* 0x000fe200078efcff */
[----:B------:R-:W-:Y:S01]  /*0130*/  IMAD.SHL.U32 R24, R57, 0x20, RZ ;  /* 0x0000002039187824 */ /* 0x000fe200078e00ff */
[----:B------:R-:W-:Y:S01]  /*0140*/  LOP3.LUT R7, R7, 0x38, RZ, 0xfc, !PT ;  /* 0x0000003807077812 */ /* 0x000fe200078efcff */
[----:B------:R-:W-:Y:S01]  /*0150*/  IMAD.SHL.U32 R32, R56, 0x20, RZ ;  /* 0x0000002038207824 */ /* 0x000fe200078e00ff */
[-C--:B-1----:R-:W-:Y:S01]  /*0160*/  IADD3 R26, P5, R0, R10.reuse, RZ ;  /* 0x0000000a001a7210 */ /* 0x082fe20007fbe0ff */
[----:B------:R-:W-:Y:S01]  /*0170*/  IMAD.SHL.U32 R36, R22, 0x20, RZ ;  /* 0x0000002016247824 */ /* 0x000fe200078e00ff */
[-C--:B------:R-:W-:Y:S01]  /*0180*/  LEA R28, P6, R59, R10.reuse, 0x6 ;  /* 0x0000000a3b1c7211 */ /* 0x080fe200078c30ff */
[----:B------:R-:W-:Y:S01]  /*0190*/  IMAD.SHL.U32 R38, R7, 0x20, RZ ;  /* 0x0000002007267824 */ /* 0x000fe200078e00ff */
[----:B------:R-:W-:-:S02]  /*01a0*/  LEA R14, P1, R23, R10, 0x6 ;  /* 0x0000000a170e7211 */ /* 0x000fc400078230ff */
[-C--:B------:R-:W-:Y:S02]  /*01b0*/  LEA.HI.X R27, R60, R11.reuse, RZ, 0x1, P5 ;  /* 0x0000000b3c1b7211 */ /* 0x080fe400028f0cff */
[-C--:B------:R-:W-:Y:S02]  /*01c0*/  LEA R30, P4, R58, R10.reuse, 0x6 ;  /* 0x0000000a3a1e7211 */ /* 0x080fe400078830ff */
[-C--:B------:R-:W-:Y:S01]  /*01d0*/  LEA R18, P3, R57, R10.reuse, 0x6 ;  /* 0x0000000a39127211 */ /* 0x080fe200078630ff */
[----:B------:R-:W-:Y:S01]  /*01e0*/  IMAD.WIDE.U32 R26, R4, 0x2, R26 ;  /* 0x00000002041a7825 */ /* 0x000fe200078e001a */
[-C--:B------:R-:W-:Y:S02]  /*01f0*/  LEA R16, P2, R56, R10.reuse, 0x6 ;  /* 0x0000000a38107211 */ /* 0x080fe400078430ff */
[----:B------:R-:W-:Y:S02]  /*0200*/  LEA R2, P0, R22, R10, 0x6 ;  /* 0x0000000a16027211 */ /* 0x000fe400078030ff */
[----:B------:R-:W-:-:S02]  /*0210*/  LEA.HI.X R29, R6, R11, RZ, 0x1, P6 ;  /* 0x0000000b061d7211 */ /* 0x000fc400030f0cff */
[-C--:B------:R-:W-:Y:S01]  /*0220*/  LEA.HI.X R15, R34, R11.reuse, RZ, 0x1, P1 ;  /* 0x0000000b220f7211 */ /* 0x080fe200008f0cff */
[----:B------:R0:W3:Y:S01]  /*0230*/  LDG.E.U16 R6, desc[UR14][R26.64] ;  /* 0x0000000e1a067981 */ /* 0x0000e2000c1e1500 */
[----:B------:R-:W-:Y:S01]  /*0240*/  LEA R10, P6, R7, R10, 0x6 ;  /* 0x0000000a070a7211 */ /* 0x000fe200078c30ff */
[----:B------:R-:W-:Y:S01]  /*0250*/  IMAD.WIDE.U32 R28, R4, 0x2, R28 ;  /* 0x00000002041c7825 */ /* 0x000fe200078e001c */
[-C--:B------:R-:W-:Y:S02]  /*0260*/  LEA.HI.X R31, R20, R11.reuse, RZ, 0x1, P4 ;  /* 0x0000000b141f7211 */ /* 0x080fe400020f0cff */
[-C--:B------:R-:W-:Y:S02]  /*0270*/  LEA.HI.X R19, R24, R11.reuse, RZ, 0x1, P3 ;  /* 0x0000000b18137211 */ /* 0x080fe400018f0cff */
[-C--:B------:R-:W-:Y:S01]  /*0280*/  LEA.HI.X R17, R32, R11.reuse, RZ, 0x1, P2 ;  /* 0x0000000b20117211 */ /* 0x080fe200010f0cff */
[----:B------:R-:W-:Y:S01]  /*0290*/  IMAD.WIDE.U32 R32, R4, 0x2, R14 ;  /* 0x0000000204207825 */ /* 0x000fe200078e000e */
[-C--:B------:R-:W-:Y:S01]  /*02a0*/  LEA.HI.X R3, R36, R11.reuse, RZ, 0x1, P0 ;  /* 0x0000000b24037211 */ /* 0x080fe200000f0cff */
[----:B------:R1:W4:Y:S01]  /*02b0*/  LDG.E.U16 R13, desc[UR14][R28.64] ;  /* 0x0000000e1c0d7981 */ /* 0x000322000c1e1500 */
[----:B------:R-:W-:Y:S01]  /*02c0*/  LEA.HI.X R11, R38, R11, RZ, 0x1, P6 ;  /* 0x0000000b260b7211 */ /* 0x000fe200030f0cff */
[----:B------:R-:W-:Y:S01]  /*02d0*/  IMAD.SHL.U32 R5, R59, 0x40, RZ ;  /* 0x000000403b057824 */ /* 0x000fe200078e00ff */
[----:B--2---:R-:W-:Y:S01]  /*02e0*/  LEA R14, P0, R60, R8, 0x2 ;  /* 0x000000083c0e7211 */ /* 0x004fe200078010ff */
[----:B------:R-:W-:Y:S01]  /*02f0*/  IMAD.WIDE.U32 R34, R4, 0x2, R2 ;  /* 0x0000000204227825 */ /* 0x000fe200078e0002 */
[----:B------:R-:W2:Y:S02]  /*0300*/  LDG.E.U16 R25, desc[UR14][R32.64] ;  /* 0x0000000e20197981 */ /* 0x000ea4000c1e1500 */
[----:B------:R-:W-:Y:S01]  /*0310*/  LEA.HI.X R15, R0, R9, RZ, 0x1, P0 ;  /* 0x00000009000f7211 */ /* 0x000fe200000f0cff */
[----:B------:R-:W-:-:S02]  /*0320*/  IMAD.SHL.U32 R2, R58, 0x40, RZ ;  /* 0x000000403a027824 */ /* 0x000fc400078e00ff */
[----:B0-----:R-:W-:Y:S01]  /*0330*/  IMAD.WIDE.U32 R26, R4, 0x2, R10 ;  /* 0x00000002041a7825 */ /* 0x001fe200078e000a */
[-C--:B-1----:R-:W-:Y:S01]  /*0340*/  LEA R28, P0, R59, R8.reuse, 0x7 ;  /* 0x000000083b1c7211 */ /* 0x082fe200078038ff */
[----:B------:R-:W5:Y:S01]  /*0350*/  LDG.E.U16 R34, desc[UR14][R34.64] ;  /* 0x0000000e22227981 */ /* 0x000f62000c1e1500 */
[-C--:B------:R-:W-:Y:S01]  /*0360*/  LEA R10, P1, R58, R8.reuse, 0x7 ;  /* 0x000000083a0a7211 */ /* 0x080fe200078238ff */
[C---:B------:R-:W-:Y:S01]  /*0370*/  IMAD.SHL.U32 R3, R57.reuse, 0x40, RZ ;  /* 0x0000004039037824 */ /* 0x040fe200078e00ff */
[----:B------:R-:W-:Y:S01]  /*0380*/  LEA R8, P2, R57, R8, 0x7 ;  /* 0x0000000839087211 */ /* 0x000fe200078438ff */
[----:B------:R-:W-:Y:S01]  /*0390*/  IMAD.WIDE.U32 R18, R4, 0x2, R18 ;  /* 0x0000000204127825 */ /* 0x000fe200078e0012 */
[-C--:B------:R-:W-:Y:S01]  /*03a0*/  LEA.HI.X R29, R5, R9.reuse, RZ, 0x1, P0 ;  /* 0x00000009051d7211 */ /* 0x080fe200000f0cff */
[----:B------:R-:W5:Y:S01]  /*03b0*/  LDG.E.U16 R26, desc[UR14][R26.64] ;  /* 0x0000000e1a1a7981 */ /* 0x000f62000c1e1500 */
[-C--:B------:R-:W-:Y:S01]  /*03c0*/  LEA.HI.X R11, R2, R9.reuse, RZ, 0x1, P1 ;  /* 0x00000009020b7211 */ /* 0x080fe200008f0cff */
[C---:B------:R-:W-:Y:S01]  /*03d0*/  IMAD.WIDE.U32 R16, R4.reuse, 0x2, R16 ;  /* 0x0000000204107825 */ /* 0x040fe200078e0010 */
[----:B------:R-:W-:Y:S01]  /*03e0*/  LEA.HI.X R9, R3, R9, RZ, 0x1, P2 ;  /* 0x0000000903097211 */ /* 0x000fe200010f0cff */
[----:B------:R0:W5:Y:S02]  /*03f0*/  LDG.E.U16 R21, desc[UR14][R18.64] ;  /* 0x0000000e12157981 */ /* 0x000164000c1e1500 */
[----:B------:R-:W-:-:S02]  /*0400*/  IMAD.WIDE.U32 R30, R4, 0x2, R30 ;  /* 0x00000002041e7825 */ /* 0x000fc400078e001e */
[----:B------:R1:W5:Y:S02]  /*0410*/  LDG.E.U16 R24, desc[UR14][R16.64] ;  /* 0x0000000e10187981 */ /* 0x000364000c1e1500 */
[C---:B------:R-:W-:Y:S02]  /*0420*/  IMAD.WIDE.U32 R10, R4.reuse, 0x2, R10 ;  /* 0x00000002040a7825 */ /* 0x040fe400078e000a */
[----:B------:R-:W5:Y:S02]  /*0430*/  LDG.E.U16 R20, desc[UR14][R30.64] ;  /* 0x0000000e1e147981 */ /* 0x000f64000c1e1500 */
[----:B0-----:R-:W-:-:S04]  /*0440*/  IMAD.WIDE.U32 R18, R4, 0x2, R14 ;  /* 0x0000000204127825 */ /* 0x001fc800078e000e */
[C---:B-1----:R-:W-:Y:S01]  /*0450*/  IMAD.WIDE.U32 R16, R4.reuse, 0x2, R28 ;  /* 0x0000000204107825 */ /* 0x042fe200078e001c */
[----:B------:R-:W5:Y:S03]  /*0460*/  LDG.E.U16 R15, desc[UR14][R18.64] ;  /* 0x0000000e120f7981 */ /* 0x000f66000c1e1500 */
[----:B------:R-:W-:Y:S01]  /*0470*/  IMAD.WIDE.U32 R8, R4, 0x2, R8 ;  /* 0x0000000204087825 */ /* 0x000fe200078e0008 */
[----:B------:R-:W5:Y:S04]  /*0480*/  LDG.E.U16 R28, desc[UR14][R16.64] ;  /* 0x0000000e101c7981 */ /* 0x000f68000c1e1500 */
[----:B------:R-:W5:Y:S04]  /*0490*/  LDG.E.U16 R29, desc[UR14][R10.64] ;  /* 0x0000000e0a1d7981 */ /* 0x000f68000c1e1500 */
[----:B------:R-:W5:Y:S04]  /*04a0*/  LDG.E.U16 R27, desc[UR14][R8.64] ;  /* 0x0000000e081b7981 */ /* 0x000f68000c1e1500 */
[----:B------:R-:W5:Y:S04]  /*04b0*/  LDG.E.U16 R61, desc[UR14][R18.64+0x40] ;  /* 0x0000400e123d7981 */ /* 0x000f68000c1e1500 */
[----:B------:R0:W5:Y:S04]  /*04c0*/  LDG.E.U16 R16, desc[UR14][R16.64+0x40] ;  /* 0x0000400e10107981 */ /* 0x000168000c1e1500 */
[----:B------:R-:W5:Y:S04]  /*04d0*/  LDG.E.U16 R10, desc[UR14][R10.64+0x40] ;  /* 0x0000400e0a0a7981 */ /* 0x000f68000c1e1500 */
[----:B------:R1:W5:Y:S01]  /*04e0*/  LDG.E.U16 R8, desc[UR14][R8.64+0x40] ;  /* 0x0000400e08087981 */ /* 0x000362000c1e1500 */
[----:B------:R-:W1:Y:S01]  /*04f0*/  S2UR UR12, SR_CgaCtaId ;  /* 0x00000000000c79c3 */ /* 0x000e620000008800 */
[----:B------:R-:W-:Y:S01]  /*0500*/  IMAD R32, R60, 0x2, R4 ;  /* 0x000000023c207824 */ /* 0x000fe200078e0204 */
[C---:B------:R-:W-:Y:S01]  /*0510*/  LOP3.LUT R14, R12.reuse, 0xc0, RZ, 0xc0, !PT ;  /* 0x000000c00c0e7812 */ /* 0x040fe200078ec0ff */
[----:B------:R-:W-:Y:S01]  /*0520*/  UMOV UR4, 0x400 ;  /* 0x0000040000047882 */ /* 0x000fe20000000000 */
[----:B0-----:R-:W-:Y:S01]  /*0530*/  SHF.R.U32.HI R17, RZ, 0x1, R60 ;  /* 0x00000001ff117819 */ /* 0x001fe2000001163c */
[----:B------:R-:W-:Y:S01]  /*0540*/  IMAD.SHL.U32 R30, R12, 0x2, RZ ;  /* 0x000000020c1e7824 */ /* 0x000fe200078e00ff */
[----:B------:R-:W-:-:S02]  /*0550*/  SHF.L.U32 R18, R32, 0x1, RZ ;  /* 0x0000000120127819 */ /* 0x000fc400000006ff */
[----:B------:R-:W-:Y:S02]  /*0560*/  SHF.R.U32.HI R31, RZ, 0x2, R14 ;  /* 0x00000002ff1f7819 */ /* 0x000fe4000001160e */
[----:B------:R-:W-:Y:S02]  /*0570*/  LOP3.LUT R18, R18, R17, RZ, 0x3c, !PT ;  /* 0x0000001112127212 */ /* 0x000fe400078e3cff */
[----:B------:R-:W-:Y:S02]  /*0580*/  LOP3.LUT R31, R31, 0x1fe, R30, 0x78, !PT ;  /* 0x000001fe1f1f7812 */ /* 0x000fe400078e781e */
[----:B-1----:R-:W-:Y:S01]  /*0590*/  LOP3.LUT R9, R18, 0x40, RZ, 0x3c, !PT ;  /* 0x0000004012097812 */ /* 0x002fe200078e3cff */
[----:B------:R-:W-:-:S04]  /*05a0*/  ULEA UR12, UR12, UR4, 0x18 ;  /* 0x000000040c0c7291 */ /* 0x000fc8000f8ec03f */
[----:B------:R-:W-:Y:S02]  /*05b0*/  UIADD3 UR4, UR12, 0x1000, URZ ;  /* 0x000010000c047890 */ /* 0x000fe4000fffe03f */
[----:B------:R-:W-:Y:S02]  /*05c0*/  USHF.R.U32.HI UR5, URZ, 0x4, UR12 ;  /* 0x000000043f057899 */ /* 0x000fe4000801160c */
[----:B------:R-:W-:Y:S02]  /*05d0*/  USHF.R.U32.HI UR6, URZ, 0x4, UR4 ;  /* 0x000000043f067899 */ /* 0x000fe40008011604 */
[----:B------:R-:W-:Y:S02]  /*05e0*/  USGXT.U32 UR4, UR5, 0xe ;  /* 0x0000000e0504789a */ /* 0x000fe40008000000 */
[----:B------:R-:W-:Y:S01]  /*05f0*/  USGXT.U32 UR6, UR6, 0xe ;  /* 0x0000000e0606789a */ /* 0x000fe20008000000 */
[----:B------:R-:W-:Y:S01]  /*0600*/  UMOV UR5, 0x80000020 ;  /* 0x8000002000057882 */ /* 0x000fe20000000000 */
[----:B------:R-:W-:Y:S01]  /*0610*/  UMOV UR7, 0x40000040 ;  /* 0x4000004000077882 */ /* 0x000fe20000000000 */
[----:B------:R-:W-:Y:S01]  /*0620*/  UMOV UR8, 0xfffffffe ;  /* 0xfffffffe00087882 */ /* 0x000fe20000000000 */
[----:B------:R-:W-:Y:S01]  /*0630*/  UMOV UR9, 0x7fffffdf ;  /* 0x7fffffdf00097882 */ /* 0x000fe20000000000 */
[----:B------:R-:W-:Y:S01]  /*0640*/  UMOV UR10, 0x80 ;  /* 0x00000080000a7882 */ /* 0x000fe20000000000 */
[----:B------:R-:W-:Y:S01]  /*0650*/  UMOV UR11, 0x40000040 ;  /* 0x40000040000b7882 */ /* 0x000fe20000000000 */
[----:B---3--:R0:W-:Y:S04]  /*0660*/  STS.U16 [R31+UR12], R6 ;  /* 0x000000061f007988 */ /* 0x0081e8000800040c */
[----:B----4-:R1:W-:Y:S04]  /*0670*/  STS.U16 [R31+UR12+0x200], R13 ;  /* 0x0002000d1f007988 */ /* 0x0103e8000800040c */
[----:B--2---:R-:W-:Y:S04]  /*0680*/  STS.U16 [R31+UR12+0xa00], R25 ;  /* 0x000a00191f007988 */ /* 0x004fe8000800040c */
[----:B-----5:R-:W-:Y:S04]  /*0690*/  STS.U16 [R31+UR12+0xc00], R34 ;  /* 0x000c00221f007988 */ /* 0x020fe8000800040c */
[----:B------:R-:W-:Y:S04]  /*06a0*/  STS.U16 [R31+UR12+0xe00], R26 ;  /* 0x000e001a1f007988 */ /* 0x000fe8000800040c */
[----:B------:R-:W-:Y:S04]  /*06b0*/  STS.U16 [R31+UR12+0x600], R21 ;  /* 0x000600151f007988 */ /* 0x000fe8000800040c */
[----:B------:R-:W-:Y:S04]  /*06c0*/  STS.U16 [R31+UR12+0x800], R24 ;  /* 0x000800181f007988 */ /* 0x000fe8000800040c */
[----:B------:R2:W-:Y:S04]  /*06d0*/  STS.U16 [R31+UR12+0x400], R20 ;  /* 0x000400141f007988 */ /* 0x0005e8000800040c */
[----:B------:R-:W-:Y:S01]  /*06e0*/  STS.U16 [R18+UR12+0x1000], R15 ;  /* 0x0010000f12007988 */ /* 0x000fe2000800040c */
[----:B0-----:R-:W-:-:S02]  /*06f0*/  IMAD.SHL.U32 R6, R12, 0x20, RZ ;  /* 0x000000200c067824 */ /* 0x001fc400078e00ff */
[----:B-1----:R-:W-:Y:S01]  /*0700*/  IMAD.SHL.U32 R13, R12, 0x10, RZ ;  /* 0x000000100c0d7824 */ /* 0x002fe200078e00ff */
[----:B------:R-:W-:Y:S01]  /*0710*/  STS.U16 [R18+UR12+0x1400], R28 ;  /* 0x0014001c12007988 */ /* 0x000fe2000800040c */
[----:B--2---:R-:W0:Y:S03]  /*0720*/  LDC.64 R20, c[0x0][0x220] ;  /* 0x00008800ff147b82 */ /* 0x004e260000000a00 */
[----:B------:R-:W-:Y:S04]  /*0730*/  STS.U16 [R18+UR12+0x1800], R29 ;  /* 0x0018001d12007988 */ /* 0x000fe8000800040c */
[----:B------:R1:W-:Y:S04]  /*0740*/  STS.U16 [R18+UR12+0x1c00], R27 ;  /* 0x001c001b12007988 */ /* 0x0003e8000800040c */
[----:B------:R-:W-:Y:S04]  /*0750*/  STS.U16 [R9+UR12+0x1000], R61 ;  /* 0x0010003d09007988 */ /* 0x000fe8000800040c */
[----:B------:R-:W-:Y:S04]  /*0760*/  STS.U16 [R9+UR12+0x1400], R16 ;  /* 0x0014001009007988 */ /* 0x000fe8000800040c */
[----:B------:R-:W-:Y:S04]  /*0770*/  STS.U16 [R9+UR12+0x1800], R10 ;  /* 0x0018000a09007988 */ /* 0x000fe8000800040c */
[----:B------:R2:W-:Y:S01]  /*0780*/  STS.U16 [R9+UR12+0x1c00], R8 ;  /* 0x001c000809007988 */ /* 0x0005e2000800040c */
[----:B------:R-:W-:Y:S06]  /*0790*/  BAR.SYNC.DEFER_BLOCKING 0x0 ;  /* 0x0000000000007b1d */ /* 0x000fec0000010000 */
[----:B-1----:R-:W-:-:S06]  /*07a0*/  WARPGROUP.ARRIVE ;  /* 0x00000000000079c5 */ /* 0x002fcc0000000000 */
[----:B------:R-:W-:Y:S01]  /*07b0*/  HGMMA.64x64x16.F32.BF16 R24, gdesc[UR4].tnspB, RZ, !UPT ;  /* 0x40e00000041879f0 */ /* 0x000fe2000c7018ff */
[----:B------:R-:W-:Y:S01]  /*07c0*/  UMOV UR5, URZ ;  /* 0x0000003f00057c82 */ /* 0x000fe20008000000 */
[----:B------:R-:W-:Y:S01]  /*07d0*/  UMOV UR7, URZ ;  /* 0x0000003f00077c82 */ /* 0x000fe20008000000 */
[----:B------:R-:W-:Y:S02]  /*07e0*/  UIADD3.64 UR4, UR4, -UR8, URZ ;  /* 0x8000000804047297 */ /* 0x000fe4000fffe03f */
[----:B------:R-:W-:-:S09]  /*07f0*/  UIADD3.64 UR6, UR6, UR10, URZ ;  /* 0x0000000a06067297 */ /* 0x000fd2000fffe03f */
[----:B------:R-:W-:Y:S01]  /*0800*/  HGMMA.64x64x16.F32.BF16 R24, gdesc[UR4].tnspB, R24, gsb0 ;  /* 0x40e00000041879f0 */ /* 0x000fe20008001818 */
[----:B------:R-:W-:Y:S02]  /*0810*/  LOP3.LUT R6, R6, 0x60, RZ, 0xc0, !PT ;  /* 0x0000006006067812 */ /* 0x000fe400078ec0ff */
[--C-:B--2---:R-:W-:Y:S02]  /*0820*/  SHF.R.S32.HI R8, RZ, 0x2, R12.reuse ;  /* 0x00000002ff087819 */ /* 0x104fe4000001140c */
[----:B------:R-:W-:Y:S01]  /*0830*/  SHF.R.S32.HI R15, RZ, 0x5, R12 ;  /* 0x00000005ff0f7819 */ /* 0x000fe2000001140c */
[----:B------:R-:W-:Y:S01]  /*0840*/  IMAD.SHL.U32 R12, R12, 0x100, RZ ;  /* 0x000001000c0c7824 */ /* 0x000fe200078e00ff */
[----:B------:R-:W-:Y:S02]  /*0850*/  SGXT R8, R8, 0x1 ;  /* 0x000000010808781a */ /* 0x000fe40000000200 */
[----:B------:R-:W-:Y:S02]  /*0860*/  LOP3.LUT R9, R6, 0x780, R13, 0xf8, !PT ;  /* 0x0000078006097812 */ /* 0x000fe400078ef80d */
[----:B------:R-:W-:-:S02]  /*0870*/  SGXT R15, R15, 0x1 ;  /* 0x000000010f0f781a */ /* 0x000fc40000000200 */
[----:B------:R-:W-:Y:S02]  /*0880*/  LOP3.LUT R6, R9, 0x2010, R8, 0xf8, !PT ;  /* 0x0000201009067812 */ /* 0x000fe400078ef808 */
[----:B------:R-:W-:Y:S02]  /*0890*/  LOP3.LUT R15, R15, 0x2010, RZ, 0xc0, !PT ;  /* 0x000020100f0f7812 */ /* 0x000fe400078ec0ff */
[----:B------:R-:W-:-:S03]  /*08a0*/  LOP3.LUT R12, R12, 0x1800, RZ, 0xc0, !PT ;  /* 0x000018000c0c7812 */ /* 0x000fc600078ec0ff */
[----:B------:R-:W-:Y:S01]  /*08b0*/  IMAD R17, R14, 0x2, R15 ;  /* 0x000000020e117824 */ /* 0x000fe200078e020f */
[----:B------:R-:W-:Y:S01]  /*08c0*/  LOP3.LUT R16, R12, 0x70, R13, 0xf8, !PT ;  /* 0x000000700c107812 */ /* 0x000fe200078ef80d */
[----:B------:R-:W-:Y:S02]  /*08d0*/  WARPGROUP.DEPBAR.LE gsb0, 0x0 ;  /* 0x00008000000079c5 */ /* 0x000fe40000010000 */
[----:B------:R-:W-:Y:S02]  /*08e0*/  IMAD.MOV.U32 R8, RZ, RZ, R24 ;  /* 0x000000ffff087224 */ /* 0x000fe400078e0018 */
[----:B------:R-:W-:Y:S02]  /*08f0*/  IMAD.MOV.U32 R9, RZ, RZ, R26 ;  /* 0x000000ffff097224 */ /* 0x000fe400078e001a */
[----:B------:R-:W-:Y:S02]  /*0900*/  IMAD.MOV.U32 R10, RZ, RZ, R40 ;  /* 0x000000ffff0a7224 */ /* 0x000fe400078e0028 */
[----:B------:R-:W-:Y:S01]  /*0910*/  IMAD.MOV.U32 R11, RZ, RZ, R42 ;  /* 0x000000ffff0b7224 */ /* 0x000fe200078e002a */
[----:B------:R-:W-:Y:S01]  /*0920*/  BAR.SYNC.DEFER_BLOCKING 0x0 ;  /* 0x0000000000007b1d */ /* 0x000fe20000010000 */
[----:B------:R-:W-:-:S02]  /*0930*/  IMAD.MOV.U32 R12, RZ, RZ, R32 ;  /* 0x000000ffff0c7224 */ /* 0x000fc400078e0020 */
[----:B------:R-:W-:Y:S02]  /*0940*/  IMAD.MOV.U32 R13, RZ, RZ, R34 ;  /* 0x000000ffff0d7224 */ /* 0x000fe400078e0022 */
[----:B------:R-:W-:Y:S02]  /*0950*/  IMAD.MOV.U32 R14, RZ, RZ, R48 ;  /* 0x000000ffff0e7224 */ /* 0x000fe400078e0030 */
[----:B------:R-:W-:Y:S01]  /*0960*/  IMAD.MOV.U32 R15, RZ, RZ, R50 ;  /* 0x000000ffff0f7224 */ /* 0x000fe200078e0032 */
[----:B------:R-:W-:Y:S01]  /*0970*/  LOP3.LUT R32, R17, R16, RZ, 0x3c, !PT ;  /* 0x0000001011207212 */ /* 0x000fe200078e3cff */
[----:B------:R-:W-:Y:S01]  /*0980*/  IMAD.MOV.U32 R16, RZ, RZ, R29 ;  /* 0x000000ffff107224 */ /* 0x000fe200078e001d */
[----:B------:R-:W-:Y:S01]  /*0990*/  LOP3.LUT R34, R6, 0x10, RZ, 0x3c, !PT ;  /* 0x0000001006227812 */ /* 0x000fe200078e3cff */
[----:B------:R-:W-:Y:S02]  /*09a0*/  IMAD.MOV.U32 R17, RZ, RZ, R31 ;  /* 0x000000ffff117224 */ /* 0x000fe400078e001f */
[----:B------:R-:W-:-:S02]  /*09b0*/  IMAD.MOV.U32 R18, RZ, RZ, R45 ;  /* 0x000000ffff127224 */ /* 0x000fc400078e002d */
[----:B------:R-:W-:Y:S01]  /*09c0*/  IMAD.MOV.U32 R19, RZ, RZ, R47 ;  /* 0x000000ffff137224 */ /* 0x000fe200078e002f */
[----:B------:R1:W-:Y:S01]  /*09d0*/  STS.128 [R6+UR12], R8 ;  /* 0x0000000806007988 */ /* 0x0003e20008000c0c */
[----:B------:R-:W-:-:S03]  /*09e0*/  IMAD.MOV.U32 R24, RZ, RZ, R33 ;  /* 0x000000ffff187224 */ /* 0x000fc600078e0021 */
[----:B------:R2:W-:Y:S01]  /*09f0*/  STS.128 [R6+UR12+0x1000], R12 ;  /* 0x0010000c06007988 */ /* 0x0005e20008000c0c */
[----:B------:R-:W-:Y:S02]  /*0a00*/  IMAD.MOV.U32 R26, RZ, RZ, R49 ;  /* 0x000000ffff1a7224 */ /* 0x000fe400078e0031 */
[----:B------:R-:W-:Y:S02]  /*0a10*/  IMAD.MOV.U32 R29, RZ, RZ, R39 ;  /* 0x000000ffff1d7224 */ /* 0x000fe400078e0027 */
[----:B------:R-:W-:Y:S02]  /*0a20*/  IMAD.MOV.U32 R31, RZ, RZ, R55 ;  /* 0x000000ffff1f7224 */ /* 0x000fe400078e0037 */
[----:B-1----:R-:W-:Y:S01]  /*0a30*/  IMAD.MOV.U32 R8, RZ, RZ, R28 ;  /* 0x000000ffff087224 */ /* 0x002fe200078e001c */
[----:B------:R-:W-:Y:S01]  /*0a40*/  MOV R10, R44 ;  /* 0x0000002c000a7202 */ /* 0x000fe20000000f00 */
[----:B------:R-:W-:Y:S02]  /*0a50*/  IMAD.MOV.U32 R9, RZ, RZ, R30 ;  /* 0x000000ffff097224 */ /* 0x000fe400078e001e */
[----:B------:R-:W-:Y:S01]  /*0a60*/  IMAD.MOV.U32 R11, RZ, RZ, R46 ;  /* 0x000000ffff0b7224 */ /* 0x000fe200078e002e */
[----:B--2---:R-:W-:Y:S01]  /*0a70*/  MOV R13, R27 ;  /* 0x0000001b000d7202 */ /* 0x004fe20000000f00 */
[----:B------:R-:W-:Y:S01]  /*0a80*/  IMAD.MOV.U32 R12, RZ, RZ, R25 ;  /* 0x000000ffff0c7224 */ /* 0x000fe200078e0019 */
[----:B------:R-:W-:-:S02]  /*0a90*/  MOV R27, R51 ;  /* 0x00000033001b7202 */ /* 0x000fc40000000f00 */
[----:B------:R1:W-:Y:S01]  /*0aa0*/  STS.128 [R6+UR12+0x800], R8 ;  /* 0x0008000806007988 */ /* 0x0003e20008000c0c */
[----:B------:R-:W-:Y:S02]  /*0ab0*/  IMAD.MOV.U32 R14, RZ, RZ, R41 ;  /* 0x000000ffff0e7224 */ /* 0x000fe400078e0029 */
[----:B------:R-:W-:Y:S02]  /*0ac0*/  IMAD.MOV.U32 R15, RZ, RZ, R43 ;  /* 0x000000ffff0f7224 */ /* 0x000fe400078e002b */
[----:B------:R-:W-:Y:S02]  /*0ad0*/  IMAD.MOV.U32 R25, RZ, RZ, R35 ;  /* 0x000000ffff197224 */ /* 0x000fe400078e0023 */
[----:B------:R-:W-:Y:S02]  /*0ae0*/  IMAD.MOV.U32 R28, RZ, RZ, R37 ;  /* 0x000000ffff1c7224 */ /* 0x000fe400078e0025 */
[----:B------:R-:W-:Y:S02]  /*0af0*/  IMAD.MOV.U32 R30, RZ, RZ, R53 ;  /* 0x000000ffff1e7224 */ /* 0x000fe400078e0035 */
[----:B-1----:R-:W-:-:S02]  /*0b00*/  IMAD.MOV.U32 R8, RZ, RZ, R36 ;  /* 0x000000ffff087224 */ /* 0x002fc400078e0024 */
[----:B------:R-:W-:Y:S02]  /*0b10*/  IMAD.MOV.U32 R9, RZ, RZ, R38 ;  /* 0x000000ffff097224 */ /* 0x000fe400078e0026 */
[----:B------:R-:W-:Y:S02]  /*0b20*/  IMAD.MOV.U32 R10, RZ, RZ, R52 ;  /* 0x000000ffff0a7224 */ /* 0x000fe400078e0034 */
[----:B------:R-:W-:-:S05]  /*0b30*/  IMAD.MOV.U32 R11, RZ, RZ, R54 ;  /* 0x000000ffff0b7224 */ /* 0x000fca00078e0036 */
[----:B------:R1:W-:Y:S04]  /*0b40*/  STS.128 [R6+UR12+0x1800], R8 ;  /* 0x0018000806007988 */ /* 0x0003e80008000c0c */
[----:B------:R-:W-:Y:S04]  /*0b50*/  STS.128 [R34+UR12], R12 ;  /* 0x0000000c22007988 */ /* 0x000fe80008000c0c */
[----:B------:R-:W-:Y:S04]  /*0b60*/  STS.128 [R34+UR12+0x800], R16 ;  /* 0x0008001022007988 */ /* 0x000fe80008000c0c */
[----:B------:R-:W-:Y:S04]  /*0b70*/  STS.128 [R34+UR12+0x1000], R24 ;  /* 0x0010001822007988 */ /* 0x000fe80008000c0c */
[----:B------:R2:W-:Y:S01]  /*0b80*/  STS.128 [R34+UR12+0x1800], R28 ;  /* 0x0018001c22007988 */ /* 0x0005e20008000c0c */
[----:B------:R-:W-:Y:S01]  /*0b90*/  BAR.SYNC.DEFER_BLOCKING 0x0 ;  /* 0x0000000000007b1d */ /* 0x000fe20000010000 */
[----:B0-----:R-:W-:-:S05]  /*0ba0*/  LEA R60, P0, R60, R20, 0x3 ;  /* 0x000000143c3c7211 */ /* 0x001fca00078018ff */
[----:B------:R-:W0:Y:S04]  /*0bb0*/  LDS.128 R8, [R32+UR12] ;  /* 0x0000000c20087984 */ /* 0x000e280008000c00 */
[----:B------:R-:W3:Y:S04]  /*0bc0*/  LDS.128 R12, [R32+UR12+0x200] ;  /* 0x0002000c200c7984 */ /* 0x000ee80008000c00 */
[----:B------:R-:W4:Y:S04]  /*0bd0*/  LDS.128 R16, [R32+UR12+0x400] ;  /* 0x0004000c20107984 */ /* 0x000f280008000c00 */
[----:B------:R-:W5:Y:S01]  /*0be0*/  LDS.128 R24, [R32+UR12+0x600] ;  /* 0x0006000c20187984 */ /* 0x000f620008000c00 */
[----:B------:R-:W-:Y:S01]  /*0bf0*/  LEA.HI.X R61, R0, R21, RZ, 0x2, P0 ;  /* 0x00000015003d7211 */ /* 0x000fe200000f14ff */
[----:B------:R-:W-:Y:S01]  /*0c00*/  IMAD.SHL.U32 R0, R56, 0x40, RZ ;  /* 0x0000004038007824 */ /* 0x000fe200078e00ff */
[-C--:B-1----:R-:W-:Y:S01]  /*0c10*/  LEA R6, P0, R59, R20.reuse, 0x8 ;  /* 0x000000143b067211 */ /* 0x082fe200078040ff */
[----:B------:R-:W-:Y:S01]  /*0c20*/  IMAD.SHL.U32 R38, R22, 0x40, RZ ;  /* 0x0000004016267824 */ /* 0x000fe200078e00ff */
[-C--:B------:R-:W-:Y:S01]  /*0c30*/  LEA R58, P1, R58, R20.reuse, 0x8 ;  /* 0x000000143a3a7211 */ /* 0x080fe200078240ff */
[----:B------:R-:W-:Y:S01]  /*0c40*/  IMAD.SHL.U32 R36, R23, 0x40, RZ ;  /* 0x0000004017247824 */ /* 0x000fe200078e00ff */
[-C--:B--2---:R-:W-:Y:S01]  /*0c50*/  LEA R28, P2, R57, R20.reuse, 0x8 ;  /* 0x00000014391c7211 */ /* 0x084fe200078440ff */
[----:B------:R-:W-:Y:S01]  /*0c60*/  IMAD.SHL.U32 R34, R7, 0x40, RZ ;  /* 0x0000004007227824 */ /* 0x000fe200078e00ff */
[----:B------:R-:W-:-:S02]  /*0c70*/  LEA R56, P3, R56, R20, 0x8 ;  /* 0x0000001438387211 */ /* 0x000fc400078640ff */
[-C--:B------:R-:W-:Y:S02]  /*0c80*/  LEA R30, P4, R23, R20.reuse, 0x8 ;  /* 0x00000014171e7211 */ /* 0x080fe400078840ff */
[-C--:B------:R-:W-:Y:S02]  /*0c90*/  LEA R22, P5, R22, R20.reuse, 0x8 ;  /* 0x0000001416167211 */ /* 0x080fe400078a40ff */
[----:B------:R-:W-:Y:S02]  /*0ca0*/  LEA R20, P6, R7, R20, 0x8 ;  /* 0x0000001407147211 */ /* 0x000fe400078c40ff */
[-C--:B------:R-:W-:Y:S02]  /*0cb0*/  LEA.HI.X R7, R5, R21.reuse, RZ, 0x2, P0 ;  /* 0x0000001505077211 */ /* 0x080fe400000f14ff */
[-C--:B------:R-:W-:Y:S02]  /*0cc0*/  LEA.HI.X R59, R2, R21.reuse, RZ, 0x2, P1 ;  /* 0x00000015023b7211 */ /* 0x080fe400008f14ff */
[-C--:B------:R-:W-:Y:S01]  /*0cd0*/  LEA.HI.X R29, R3, R21.reuse, RZ, 0x2, P2 ;  /* 0x00000015031d7211 */ /* 0x080fe200010f14ff */
[----:B------:R-:W-:Y:S01]  /*0ce0*/  IMAD.WIDE.U32 R60, R4, 0x4, R60 ;  /* 0x00000004043c7825 */ /* 0x000fe200078e003c */
[----:B------:R-:W-:-:S02]  /*0cf0*/  LEA.HI.X R57, R0, R21, RZ, 0x2, P3 ;  /* 0x0000001500397211 */ /* 0x000fc400018f14ff */
[-C--:B------:R-:W-:Y:S01]  /*0d00*/  LEA.HI.X R31, R36, R21.reuse, RZ, 0x2, P4 ;  /* 0x00000015241f7211 */ /* 0x080fe200020f14ff */
[----:B------:R-:W-:Y:S01]  /*0d10*/  IMAD.WIDE.U32 R6, R4, 0x4, R6 ;  /* 0x0000000404067825 */ /* 0x000fe200078e0006 */
[-C--:B------:R-:W-:Y:S02]  /*0d20*/  LEA.HI.X R23, R38, R21.reuse, RZ, 0x2, P5 ;  /* 0x0000001526177211 */ /* 0x080fe400028f14ff */
[----:B------:R-:W-:Y:S01]  /*0d30*/  LEA.HI.X R21, R34, R21, RZ, 0x2, P6 ;  /* 0x0000001522157211 */ /* 0x000fe200030f14ff */
[C---:B------:R-:W-:Y:S01]  /*0d40*/  IMAD.WIDE.U32 R58, R4.reuse, 0x4, R58 ;  /* 0x00000004043a7825 */ /* 0x040fe200078e003a */
[----:B0-----:R-:W-:Y:S03]  /*0d50*/  STG.E desc[UR14][R60.64], R8 ;  /* 0x000000083c007986 */ /* 0x001fe6000c10190e */
[C---:B------:R-:W-:Y:S01]  /*0d60*/  IMAD.WIDE.U32 R28, R4.reuse, 0x4, R28 ;  /* 0x00000004041c7825 */ /* 0x040fe200078e001c */
[----:B------:R-:W-:Y:S03]  /*0d70*/  STG.E desc[UR14][R60.64+0x80], R10 ;  /* 0x0000800a3c007986 */ /* 0x000fe6000c10190e */
[C---:B------:R-:W-:Y:S01]  /*0d80*/  IMAD.WIDE.U32 R56, R4.reuse, 0x4, R56 ;  /* 0x0000000404387825 */ /* 0x040fe200078e0038 */
[----:B------:R-:W-:Y:S03]  /*0d90*/  STG.E desc[UR14][R6.64], R9 ;  /* 0x0000000906007986 */ /* 0x000fe6000c10190e */
[C---:B------:R-:W-:Y:S01]  /*0da0*/  IMAD.WIDE.U32 R30, R4.reuse, 0x4, R30 ;  /* 0x00000004041e7825 */ /* 0x040fe200078e001e */
[----:B------:R-:W-:Y:S03]  /*0db0*/  STG.E desc[UR14][R6.64+0x80], R11 ;  /* 0x0000800b06007986 */ /* 0x000fe6000c10190e */
[C---:B------:R-:W-:Y:S01]  /*0dc0*/  IMAD.WIDE.U32 R22, R4.reuse, 0x4, R22 ;  /* 0x0000000404167825 */ /* 0x040fe200078e0016 */
[----:B---3--:R-:W-:Y:S03]  /*0dd0*/  STG.E desc[UR14][R58.64], R12 ;  /* 0x0000000c3a007986 */ /* 0x008fe6000c10190e */
[----:B------:R-:W-:Y:S01]  /*0de0*/  IMAD.WIDE.U32 R20, R4, 0x4, R20 ;  /* 0x0000000404147825 */ /* 0x000fe200078e0014 */
[----:B------:R-:W-:Y:S04]  /*0df0*/  STG.E desc[UR14][R58.64+0x80], R14 ;  /* 0x0000800e3a007986 */ /* 0x000fe8000c10190e */
[----:B------:R-:W-:Y:S04]  /*0e00*/  STG.E desc[UR14][R28.64], R13 ;  /* 0x0000000d1c007986 */ /* 0x000fe8000c10190e */
[----:B------:R-:W-:Y:S04]  /*0e10*/  STG.E desc[UR14][R28.64+0x80], R15 ;  /* 0x0000800f1c007986 */ /* 0x000fe8000c10190e */
[----:B----4-:R-:W-:Y:S04]  /*0e20*/  STG.E desc[UR14][R56.64], R16 ;  /* 0x0000001038007986 */ /* 0x010fe8000c10190e */
[----:B------:R-:W-:Y:S04]  /*0e30*/  STG.E desc[UR14][R56.64+0x80], R18 ;  /* 0x0000801238007986 */ /* 0x000fe8000c10190e */
[----:B------:R-:W-:Y:S04]  /*0e40*/  STG.E desc[UR14][R30.64], R17 ;  /* 0x000000111e007986 */ /* 0x000fe8000c10190e */
[----:B------:R-:W-:Y:S04]  /*0e50*/  STG.E desc[UR14][R30.64+0x80], R19 ;  /* 0x000080131e007986 */ /* 0x000fe8000c10190e */
[----:B-----5:R-:W-:Y:S04]  /*0e60*/  STG.E desc[UR14][R22.64], R24 ;  /* 0x0000001816007986 */ /* 0x020fe8000c10190e */
[----:B------:R-:W-:Y:S04]  /*0e70*/  STG.E desc[UR14][R22.64+0x80], R26 ;  /* 0x0000801a16007986 */ /* 0x000fe8000c10190e */
[----:B------:R-:W-:Y:S04]  /*0e80*/  STG.E desc[UR14][R20.64], R25 ;  /* 0x0000001914007986 */ /* 0x000fe8000c10190e */
[----:B------:R-:W-:Y:S01]  /*0e90*/  STG.E desc[UR14][R20.64+0x80], R27 ;  /* 0x0000801b14007986 */ /* 0x000fe2000c10190e */
[----:B------:R-:W-:Y:S05]  /*0ea0*/  EXIT ;  /* 0x000000000000794d */ /* 0x000fea0003800000 */
.L_x_0:
[----:B------:R-:W-:-:S00]  /*0eb0*/  BRA `(.L_x_0) ;  /* 0xfffffffc00fc7947 */ /* 0x000fc0000383ffff */
[----:B------:R-:W-:-:S00]  /*0ec0*/  NOP ;  /* 0x0000000000007918 */ /* 0x000fc00000000000 */
        /* <DEDUP_REMOVED lines=11> */
.L_x_1:


//--------------------- .nv.shared.gluon_mma      --------------------------
	.section	.nv.shared.gluon_mma,"aw",@nobits
	.sectionflags	@""
	.align	16
	.zero		1024


//--------------------- .nv.shared.reserved.0     --------------------------
	.section	.nv.shared.reserved.0,"aw",@nobits
	.weak		__nv_reservedSMEM_offset_0_alias
	.size		__nv_reservedSMEM_offset_0_alias, 0, 0
	.other		__nv_reservedSMEM_offset_0_alias,@"STO_CUDA_RESERVED_SHARED STV_DEFAULT"
__nv_reservedSMEM_offset_0_alias:
	.zero		0


//--------------------- .nv.constant0.gluon_mma   --------------------------
	.section	.nv.constant0.gluon_mma,"a",@progbits
	.sectionflags	@""
	.align	4
.nv.constant0.gluon_mma:
	.zero		568


//--------------------- SYMBOLS --------------------------

	.type		.nv.reservedSmem.offset0,@object
	.size		.nv.reservedSmem.offset0,0x4
